	.headerflags	@"EF_CUDA_TEXMODE_UNIFIED EF_CUDA_64BIT_ADDRESS EF_CUDA_ACCELERATORS EF_CUDA_SM90 EF_CUDA_VIRTUAL_SM(EF_CUDA_SM90)"
	.elftype	@"ET_EXEC"


//--------------------- .nv.info                  --------------------------
	.section	.nv.info,"",@"SHT_CUDA_INFO"
	.align	4


	//----- nvinfo : EIATTR_REGCOUNT
	.align		4
        /*0000*/ 	.byte	0x04, 0x2f
        /*0002*/ 	.short	(.L_3 - .L_2)
	.align		4
.L_2:
        /*0004*/ 	.word	index@(triton_poi_fused__native_batch_norm_legit_no_training_18)
        /*0008*/ 	.word	0x00000010


	//----- nvinfo : EIATTR_MIN_STACK_SIZE
	.align		4
.L_3:
        /*000c*/ 	.byte	0x04, 0x12
        /*000e*/ 	.short	(.L_5 - .L_4)
	.align		4
.L_4:
        /*0010*/ 	.word	index@(triton_poi_fused__native_batch_norm_legit_no_training_18)
        /*0014*/ 	.word	0x00000000


	//----- nvinfo : EIATTR_FRAME_SIZE
	.align		4
.L_5:
        /*0018*/ 	.byte	0x04, 0x11
        /*001a*/ 	.short	(.L_7 - .L_6)
	.align		4
.L_6:
        /*001c*/ 	.word	index@(triton_poi_fused__native_batch_norm_legit_no_training_18)
        /*0020*/ 	.word	0x00000000


	//----- nvinfo : EIATTR_MIN_STACK_SIZE
	.align		4
.L_7:
        /*0024*/ 	.byte	0x04, 0x12
        /*0026*/ 	.short	(.L_9 - .L_8)
	.align		4
.L_8:
        /*0028*/ 	.word	index@(triton_poi_fused__native_batch_norm_legit_no_training_18)
        /*002c*/ 	.word	0x00000000
.L_9:


//--------------------- .nv.info.triton_poi_fused__native_batch_norm_legit_no_training_18 --------------------------
	.section	.nv.info.triton_poi_fused__native_batch_norm_legit_no_training_18,"",@"SHT_CUDA_INFO"
	.sectionflags	@""
	.align	4


	//----- nvinfo : EIATTR_CUDA_API_VERSION
	.align		4
        /*0000*/ 	.byte	0x04, 0x37
        /*0002*/ 	.short	(.L_11 - .L_10)
.L_10:
        /*0004*/ 	.word	0x0000007c


	//----- nvinfo : EIATTR_KPARAM_INFO
	.align		4
.L_11:
        /*0008*/ 	.byte	0x04, 0x17
        /*000a*/ 	.short	(.L_13 - .L_12)
.L_12:
        /*000c*/ 	.word	0x00000000
        /*0010*/ 	.short	0x0006
        /*0012*/ 	.short	0x0030
        /*0014*/ 	.byte	0x00, 0xf0, 0x11, 0x00


	//----- nvinfo : EIATTR_KPARAM_INFO
	.align		4
.L_13:
        /*0018*/ 	.byte	0x04, 0x17
        /*001a*/ 	.short	(.L_15 - .L_14)
.L_14:
        /*001c*/ 	.word	0x00000000
        /*0020*/ 	.short	0x0005
        /*0022*/ 	.short	0x0028
        /*0024*/ 	.byte	0x00, 0xf4, 0x21, 0x00


	//----- nvinfo : EIATTR_KPARAM_INFO
	.align		4
.L_15:
        /*0028*/ 	.byte	0x04, 0x17
        /*002a*/ 	.short	(.L_17 - .L_16)
.L_16:
        /*002c*/ 	.word	0x00000000
        /*0030*/ 	.short	0x0004
        /*0032*/ 	.short	0x0020
        /*0034*/ 	.byte	0x00, 0xf4, 0x21, 0x00


	//----- nvinfo : EIATTR_KPARAM_INFO
	.align		4
.L_17:
        /*0038*/ 	.byte	0x04, 0x17
        /*003a*/ 	.short	(.L_19 - .L_18)
.L_18:
        /*003c*/ 	.word	0x00000000
        /*0040*/ 	.short	0x0003
        /*0042*/ 	.short	0x0018
        /*0044*/ 	.byte	0x00, 0xf4, 0x21, 0x00


	//----- nvinfo : EIATTR_KPARAM_INFO
	.align		4
.L_19:
        /*0048*/ 	.byte	0x04, 0x17
        /*004a*/ 	.short	(.L_21 - .L_20)
.L_20:
        /*004c*/ 	.word	0x00000000
        /*0050*/ 	.short	0x0002
        /*0052*/ 	.short	0x0010
        /*0054*/ 	.byte	0x00, 0xf4, 0x21, 0x00


	//----- nvinfo : EIATTR_KPARAM_INFO
	.align		4
.L_21:
        /*0058*/ 	.byte	0x04, 0x17
        /*005a*/ 	.short	(.L_23 - .L_22)
.L_22:
        /*005c*/ 	.word	0x00000000
        /*0060*/ 	.short	0x0001
        /*0062*/ 	.short	0x0008
        /*0064*/ 	.byte	0x00, 0xf4, 0x21, 0x00


	//----- nvinfo : EIATTR_KPARAM_INFO
	.align		4
.L_23:
        /*0068*/ 	.byte	0x04, 0x17
        /*006a*/ 	.short	(.L_25 - .L_24)
.L_24:
        /*006c*/ 	.word	0x00000000
        /*0070*/ 	.short	0x0000
        /*0072*/ 	.short	0x0000
        /*0074*/ 	.byte	0x00, 0xf4, 0x21, 0x00


	//----- nvinfo : EIATTR_SPARSE_MMA_MASK
	.align		4
.L_25:
        /*0078*/ 	.byte	0x03, 0x50
        /*007a*/ 	.short	0x0000


	//----- nvinfo : EIATTR_MAXREG_COUNT
	.align		4
        /*007c*/ 	.byte	0x03, 0x1b
        /*007e*/ 	.short	0x00ff


	//----- nvinfo : EIATTR_EXIT_INSTR_OFFSETS
	.align		4
        /*0080*/ 	.byte	0x04, 0x1c
        /*0082*/ 	.short	(.L_27 - .L_26)


	//   ....[0]....
.L_26:
        /*0084*/ 	.word	0x000002a0


	//----- nvinfo : EIATTR_REQNTID
	.align		4
.L_27:
        /*0088*/ 	.byte	0x04, 0x10
        /*008a*/ 	.short	(.L_29 - .L_28)
.L_28:
        /*008c*/ 	.word	0x00000080
        /*0090*/ 	.word	0x00000001
        /*0094*/ 	.word	0x00000001


	//----- nvinfo : EIATTR_CBANK_PARAM_SIZE
	.align		4
.L_29:
        /*0098*/ 	.byte	0x03, 0x19
        /*009a*/ 	.short	0x0034


	//----- nvinfo : EIATTR_PARAM_CBANK
	.align		4
        /*009c*/ 	.byte	0x04, 0x0a
        /*009e*/ 	.short	(.L_31 - .L_30)
	.align		4
.L_30:
        /*00a0*/ 	.word	index@(.nv.constant0.triton_poi_fused__native_batch_norm_legit_no_training_18)
        /*00a4*/ 	.short	0x0210
        /*00a6*/ 	.short	0x0034


	//----- nvinfo : EIATTR_SW_WAR
	.align		4
.L_31:
        /*00a8*/ 	.byte	0x04, 0x36
        /*00aa*/ 	.short	(.L_33 - .L_32)
.L_32:
        /*00ac*/ 	.word	0x00000008
.L_33:


//--------------------- .nv.callgraph             --------------------------
	.section	.nv.callgraph,"",@"SHT_CUDA_CALLGRAPH"
	.align	4
	.sectionentsize	8
	.align		4
        /*0000*/ 	.word	0x00000000
	.align		4
        /*0004*/ 	.word	0xffffffff
	.align		4
        /*0008*/ 	.word	0x00000000
	.align		4
        /*000c*/ 	.word	0xfffffffe
	.align		4
        /*0010*/ 	.word	0x00000000
	.align		4
        /*0014*/ 	.word	0xfffffffd
	.align		4
        /*0018*/ 	.word	0x00000000
	.align		4
        /*001c*/ 	.word	0xfffffffc


//--------------------- .nv.constant4             --------------------------
	.section	.nv.constant4,"a",@progbits
	.align	8
	.align		8
.nv.constant4:
        /*0000*/ 	.dword	_$_str
	.align		8
        /*0008*/ 	.dword	_$_str_$_2


//--------------------- .text.triton_poi_fused__native_batch_norm_legit_no_training_18 --------------------------
	.section	.text.triton_poi_fused__native_batch_norm_legit_no_training_18,"ax",@progbits
	.align	128
        .global         triton_poi_fused__native_batch_norm_legit_no_training_18
        .type           triton_poi_fused__native_batch_norm_legit_no_training_18,@function
        .size           triton_poi_fused__native_batch_norm_legit_no_training_18,(.L_x_1 - triton_poi_fused__native_batch_norm_legit_no_training_18)
        .other          triton_poi_fused__native_batch_norm_legit_no_training_18,@"STO_CUDA_ENTRY STV_DEFAULT"
triton_poi_fused__native_batch_norm_legit_no_training_18:
.text.triton_poi_fused__native_batch_norm_legit_no_training_18:
[----:B------:R-:W-:Y:S01]  /*0000*/  LDC R1, c[0x0][0x28] ;  /* 0x00000a00ff017b82 */ /* 0x000fe20000000800 */
[----:B------:R-:W1:Y:S07]  /*0010*/  S2R R0, SR_TID.X ;  /* 0x0000000000007919 */ /* 0x000e6e0000002100 */
[----:B------:R-:W2:Y:S01]  /*0020*/  LDC.64 R6, c[0x0][0x220] ;  /* 0x00008800ff067b82 */ /* 0x000ea20000000a00 */
[----:B------:R-:W-:Y:S01]  /*0030*/  ULDC.64 UR4, c[0x0][0x208] ;  /* 0x0000820000047ab9 */ /* 0x000fe20000000a00 */
[----:B------:R-:W3:Y:S06]  /*0040*/  S2R R3, SR_CTAID.X ;  /* 0x0000000000037919 */ /* 0x000eec0000002500 */
[----:B------:R-:W4:Y:S08]  /*0050*/  LDC.64 R4, c[0x0][0x218] ;  /* 0x00008600ff047b82 */ /* 0x000f300000000a00 */
[----:B------:R-:W5:Y:S08]  /*0060*/  LDC.64 R8, c[0x0][0x228] ;  /* 0x00008a00ff087b82 */ /* 0x000f700000000a00 */
[----:B------:R-:W5:Y:S01]  /*0070*/  LDC.64 R10, c[0x0][0x230] ;  /* 0x00008c00ff0a7b82 */ /* 0x000f620000000a00 */
[----:B-1----:R-:W-:-:S04]  /*0080*/  LOP3.LUT R0, R0, 0x7f, RZ, 0xc0, !PT ;  /* 0x0000007f00007812 */ /* 0x002fc800078ec0ff */
[----:B---3--:R-:W-:-:S05]  /*0090*/  LEA R0, R3, R0, 0x7 ;  /* 0x0000000003007211 */ /* 0x008fca00078e38ff */
[----:B------:R-:W-:-:S05]  /*00a0*/  IMAD.HI R2, R0, 0x2aaaaaab, RZ ;  /* 0x2aaaaaab00027827 */ /* 0x000fca00078e02ff */
[----:B------:R-:W-:-:S04]  /*00b0*/  SHF.R.U32.HI R3, RZ, 0x1f, R2 ;  /* 0x0000001fff037819 */ /* 0x000fc80000011602 */
[----:B------:R-:W-:-:S05]  /*00c0*/  LEA.HI R3, R2, R3, RZ, 0x1a ;  /* 0x0000000302037211 */ /* 0x000fca00078fd0ff */
[----:B------:R-:W-:Y:S02]  /*00d0*/  IMAD R13, R3, -0x180, R0 ;  /* 0xfffffe80030d7824 */ /* 0x000fe400078e0200 */
[----:B------:R-:W1:Y:S02]  /*00e0*/  LDC.64 R2, c[0x0][0x210] ;  /* 0x00008400ff027b82 */ /* 0x000e640000000a00 */
[----:B--2---:R-:W-:-:S06]  /*00f0*/  IMAD.WIDE R6, R13, 0x4, R6 ;  /* 0x000000040d067825 */ /* 0x004fcc00078e0206 */
[----:B------:R-:W2:Y:S01]  /*0100*/  LDG.E.EL R6, desc[UR4][R6.64] ;  /* 0x0000000406067981 */ /* 0x000ea2000c2e1900 */
[----:B----4-:R-:W-:-:S04]  /*0110*/  IMAD.WIDE R4, R13, 0x4, R4 ;  /* 0x000000040d047825 */ /* 0x010fc800078e0204 */
[C---:B-----5:R-:W-:Y:S02]  /*0120*/  IMAD.WIDE R8, R13.reuse, 0x4, R8 ;  /* 0x000000040d087825 */ /* 0x060fe400078e0208 */
[----:B------:R3:W4:Y:S02]  /*0130*/  LDG.E.EL R5, desc[UR4][R4.64] ;  /* 0x0000000404057981 */ /* 0x000724000c2e1900 */
[----:B0-----:R-:W-:Y:S02]  /*0140*/  IMAD.WIDE R10, R13, 0x4, R10 ;  /* 0x000000040d0a7825 */ /* 0x001fe400078e020a */
[----:B------:R-:W5:Y:S04]  /*0150*/  LDG.E.EL R8, desc[UR4][R8.64] ;  /* 0x0000000408087981 */ /* 0x000f68000c2e1900 */
[----:B------:R-:W5:Y:S01]  /*0160*/  LDG.E.EL R11, desc[UR4][R10.64] ;  /* 0x000000040a0b7981 */ /* 0x000f62000c2e1900 */
[----:B-1----:R-:W-:-:S05]  /*0170*/  IMAD.WIDE R2, R0, 0x4, R2 ;  /* 0x0000000400027825 */ /* 0x002fca00078e0202 */
[----:B------:R0:W4:Y:S01]  /*0180*/  LDG.E R12, desc[UR4][R2.64] ;  /* 0x00000004020c7981 */ /* 0x000122000c1e1900 */
[----:B---3--:R-:W-:Y:S01]  /*0190*/  HFMA2.MMA R4, -RZ, RZ, 1.625, 0 ;  /* 0x3e800000ff047435 */ /* 0x008fe200000001ff */
[----:B0-----:R-:W0:Y:S02]  /*01a0*/  LDC.64 R2, c[0x0][0x238] ;  /* 0x00008e00ff027b82 */ /* 0x001e240000000a00 */
[----:B0-----:R-:W-:-:S04]  /*01b0*/  IMAD.WIDE R2, R0, 0x4, R2 ;  /* 0x0000000400027825 */ /* 0x001fc800078e0202 */
[----:B--2---:R-:W-:-:S04]  /*01c0*/  FADD R6, R6, 9.9999997473787516356e-06 ;  /* 0x3727c5ac06067421 */ /* 0x004fc80000000000 */
[----:B------:R-:W0:Y:S02]  /*01d0*/  MUFU.SQRT R7, R6 ;  /* 0x0000000600077308 */ /* 0x000e240000002000 */
[C---:B0-----:R-:W-:Y:S02]  /*01e0*/  FSETP.GT.AND P0, PT, R7.reuse, 8.50705917302346158658e+37, PT ;  /* 0x7e8000000700780b */ /* 0x041fe40003f04000 */
[----:B------:R-:W-:-:S11]  /*01f0*/  FSETP.GEU.AND P1, PT, R7, 1.175494350822287508e-38, PT ;  /* 0x008000000700780b */ /* 0x000fd60003f2e000 */
[----:B------:R-:W-:-:S04]  /*0200*/  @P0 FMUL R7, R7, 0.25 ;  /* 0x3e80000007070820 */ /* 0x000fc80000400000 */
[----:B------:R-:W-:-:S06]  /*0210*/  @!P1 FMUL R7, R7, 16777216 ;  /* 0x4b80000007079820 */ /* 0x000fcc0000400000 */
[----:B------:R-:W0:Y:S01]  /*0220*/  MUFU.RCP R7, R7 ;  /* 0x0000000700077308 */ /* 0x000e220000001000 */
[----:B------:R-:W-:Y:S01]  /*0230*/  FSEL R4, R4, 1, P0 ;  /* 0x3f80000004047808 */ /* 0x000fe20000000000 */
[----:B----4-:R-:W-:-:S04]  /*0240*/  FADD R5, R12, -R5 ;  /* 0x800000050c057221 */ /* 0x010fc80000000000 */
[----:B------:R-:W-:-:S04]  /*0250*/  @!P1 FMUL R4, R4, 16777216 ;  /* 0x4b80000004049820 */ /* 0x000fc80000400000 */
[----:B0-----:R-:W-:-:S04]  /*0260*/  FMUL R4, R7, R4 ;  /* 0x0000000407047220 */ /* 0x001fc80000400000 */
[----:B------:R-:W-:-:S04]  /*0270*/  FMUL R4, R5, R4 ;  /* 0x0000000405047220 */ /* 0x000fc80000400000 */
[----:B-----5:R-:W-:-:S05]  /*0280*/  FFMA R11, R8, R4, R11 ;  /* 0x00000004080b7223 */ /* 0x020fca000000000b */
[----:B------:R-:W-:Y:S01]  /*0290*/  STG.E desc[UR4][R2.64], R11 ;  /* 0x0000000b02007986 */ /* 0x000fe2000c101904 */
[----:B------:R-:W-:Y:S05]  /*02a0*/  EXIT ;  /* 0x000000000000794d */ /* 0x000fea0003800000 */
.L_x_0:
[----:B------:R-:W-:-:S00]  /*02b0*/  BRA `(.L_x_0) ;  /* 0xfffffffc00fc7947 */ /* 0x000fc0000383ffff */
[----:B------:R-:W-:-:S00]  /*02c0*/  NOP ;  /* 0x0000000000007918 */ /* 0x000fc00000000000 */
        /* <DEDUP_REMOVED lines=11> */
.L_x_1:


//--------------------- .nv.global.init           --------------------------
	.section	.nv.global.init,"aw",@progbits
.nv.global.init:
	.type		_$_str,@object
	.size		_$_str,(_$_str_$_2 - _$_str)
_$_str:
        /*0000*/ 	.byte	0x5f, 0x5f, 0x43, 0x55, 0x44, 0x41, 0x5f, 0x46, 0x54, 0x5a, 0x00
	.type		_$_str_$_2,@object
	.size		_$_str_$_2,(.L_1 - _$_str_$_2)
_$_str_$_2:
        /*000b*/ 	.byte	0x5f, 0x5f, 0x43, 0x55, 0x44, 0x41, 0x5f, 0x50, 0x52, 0x45, 0x43, 0x5f, 0x53, 0x51, 0x52, 0x54
        /*001b*/ 	.byte	0x00
.L_1:


//--------------------- .nv.constant0.triton_poi_fused__native_batch_norm_legit_no_training_18 --------------------------
	.section	.nv.constant0.triton_poi_fused__native_batch_norm_legit_no_training_18,"a",@progbits
	.sectionflags	@""
	.align	4
.nv.constant0.triton_poi_fused__native_batch_norm_legit_no_training_18:
	.zero		580
